//
// Generated by NVIDIA NVVM Compiler
//
// Compiler Build ID: CL-36424714
// Cuda compilation tools, release 13.0, V13.0.88
// Based on NVVM 20.0.0
//

.version 9.0
.target sm_100
.address_size 64

	// .globl	_Z9sumReducePiS_
// _ZZ9sumReducePiS_E9sharedMem has been demoted

.visible .entry _Z9sumReducePiS_(
	.param .u64 .ptr .align 1 _Z9sumReducePiS__param_0,
	.param .u64 .ptr .align 1 _Z9sumReducePiS__param_1
)
{
	.reg .pred 	%p<6>;
	.reg .b32 	%r<41>;
	.reg .b64 	%rd<11>;
	// demoted variable
	.shared .align 4 .b8 _ZZ9sumReducePiS_E9sharedMem[4096];
	ld.param.u64 	%rd2, [_Z9sumReducePiS__param_0];
	ld.param.u64 	%rd1, [_Z9sumReducePiS__param_1];
	cvta.to.global.u64 	%rd3, %rd2;
	mov.u32 	%r1, %ctaid.x;
	mov.u32 	%r40, %ntid.x;
	mul.lo.s32 	%r7, %r40, %r1;
	shl.b32 	%r8, %r7, 1;
	mov.u32 	%r3, %tid.x;
	add.s32 	%r9, %r8, %r3;
	mul.wide.s32 	%rd4, %r9, 4;
	add.s64 	%rd5, %rd3, %rd4;
	ld.global.u32 	%r10, [%rd5];
	add.s32 	%r11, %r9, %r40;
	mul.wide.u32 	%rd6, %r11, 4;
	add.s64 	%rd7, %rd3, %rd6;
	ld.global.u32 	%r12, [%rd7];
	add.s32 	%r13, %r12, %r10;
	shl.b32 	%r14, %r3, 2;
	mov.u32 	%r15, _ZZ9sumReducePiS_E9sharedMem;
	add.s32 	%r4, %r15, %r14;
	st.shared.u32 	[%r4], %r13;
	bar.sync 	0;
	setp.lt.u32 	%p1, %r40, 66;
	@%p1 bra 	$L__BB0_4;
$L__BB0_1:
	shr.u32 	%r6, %r40, 1;
	setp.ge.u32 	%p2, %r3, %r6;
	@%p2 bra 	$L__BB0_3;
	shl.b32 	%r16, %r6, 2;
	add.s32 	%r17, %r4, %r16;
	ld.shared.u32 	%r18, [%r17];
	ld.shared.u32 	%r19, [%r4];
	add.s32 	%r20, %r19, %r18;
	st.shared.u32 	[%r4], %r20;
$L__BB0_3:
	bar.sync 	0;
	setp.gt.u32 	%p3, %r40, 131;
	mov.u32 	%r40, %r6;
	@%p3 bra 	$L__BB0_1;
$L__BB0_4:
	setp.gt.u32 	%p4, %r3, 31;
	@%p4 bra 	$L__BB0_7;
	ld.volatile.shared.u32 	%r21, [%r4+128];
	ld.volatile.shared.u32 	%r22, [%r4];
	add.s32 	%r23, %r22, %r21;
	st.volatile.shared.u32 	[%r4], %r23;
	ld.volatile.shared.u32 	%r24, [%r4+64];
	ld.volatile.shared.u32 	%r25, [%r4];
	add.s32 	%r26, %r25, %r24;
	st.volatile.shared.u32 	[%r4], %r26;
	ld.volatile.shared.u32 	%r27, [%r4+32];
	ld.volatile.shared.u32 	%r28, [%r4];
	add.s32 	%r29, %r28, %r27;
	st.volatile.shared.u32 	[%r4], %r29;
	ld.volatile.shared.u32 	%r30, [%r4+16];
	ld.volatile.shared.u32 	%r31, [%r4];
	add.s32 	%r32, %r31, %r30;
	st.volatile.shared.u32 	[%r4], %r32;
	ld.volatile.shared.u32 	%r33, [%r4+8];
	ld.volatile.shared.u32 	%r34, [%r4];
	add.s32 	%r35, %r34, %r33;
	st.volatile.shared.u32 	[%r4], %r35;
	ld.volatile.shared.u32 	%r36, [%r4+4];
	ld.volatile.shared.u32 	%r37, [%r4];
	add.s32 	%r38, %r37, %r36;
	st.volatile.shared.u32 	[%r4], %r38;
	setp.ne.s32 	%p5, %r3, 0;
	@%p5 bra 	$L__BB0_7;
	ld.shared.u32 	%r39, [_ZZ9sumReducePiS_E9sharedMem];
	cvta.to.global.u64 	%rd8, %rd1;
	mul.wide.u32 	%rd9, %r1, 4;
	add.s64 	%rd10, %rd8, %rd9;
	st.global.u32 	[%rd10], %r39;
$L__BB0_7:
	ret;

}


// ===== COMPILED SASS (sm_100) =====

	.target	sm_100

	.elftype	@"ET_EXEC"


//--------------------- .note.nv.tkinfo           --------------------------
	.section	.note.nv.tkinfo,"",@"SHT_NOTE"
	.sectionflags	@"SHF_NOTE_NV_TKINFO"
	.tkinfo
        /*0018*/ 	.word	0x00000002
        /*0030*/ 	.string	""
        /*0030*/ 	.string	"ptxas"
        /*0030*/ 	.string	"Cuda compilation tools, release 13.0, V13.0.88"
        /*0030*/ 	.string	"Build cuda_13.0.r13.0/compiler.36424714_0"
        /*0030*/ 	.string	"-arch sm_100 -m 64 "



//--------------------- .note.nv.cuinfo           --------------------------
	.section	.note.nv.cuinfo,"",@"SHT_NOTE"
	.sectionflags	@"SHF_NOTE_NV_CUINFO"
        /*0018*/ 	.short	0x0002
        /*001a*/ 	.short	0x0064
        /*001c*/ 	.short	0x0082
	.zero		2


//--------------------- .nv.info                  --------------------------
	.section	.nv.info,"",@"SHT_CUDA_INFO"
	.align	4


	//----- nvinfo : EIATTR_REGCOUNT
	.align		4
        /*0000*/ 	.byte	0x04, 0x2f
        /*0002*/ 	.short	(.L_1 - .L_0)
	.align		4
.L_0:
        /*0004*/ 	.word	index@(_Z9sumReducePiS_)
        /*0008*/ 	.word	0x0000000d


	//----- nvinfo : EIATTR_FRAME_SIZE
	.align		4
.L_1:
        /*000c*/ 	.byte	0x04, 0x11
        /*000e*/ 	.short	(.L_3 - .L_2)
	.align		4
.L_2:
        /*0010*/ 	.word	index@(_Z9sumReducePiS_)
        /*0014*/ 	.word	0x00000000


	//----- nvinfo : EIATTR_MIN_STACK_SIZE
	.align		4
.L_3:
        /*0018*/ 	.byte	0x04, 0x12
        /*001a*/ 	.short	(.L_5 - .L_4)
	.align		4
.L_4:
        /*001c*/ 	.word	index@(_Z9sumReducePiS_)
        /*0020*/ 	.word	0x00000000
.L_5:


//--------------------- .nv.compat                --------------------------
	.section	.nv.compat,"",@"SHT_CUDA_COMPAT_INFO"
	.align	4
        /*0000*/ 	.byte	0x02, 0x09, 0x00, 0x00, 0x02, 0x02, 0x01, 0x00, 0x02, 0x05, 0x05, 0x00, 0x03, 0x07, 0x01, 0x01
        /*0010*/ 	.byte	0x02, 0x03, 0x00, 0x00, 0x02, 0x06, 0x01, 0x00, 0x04, 0x0b, 0x08, 0x00, 0x09, 0x00, 0x00, 0x00
        /*0020*/ 	.byte	0x00, 0x00, 0x00, 0x00


//--------------------- .nv.info._Z9sumReducePiS_ --------------------------
	.section	.nv.info._Z9sumReducePiS_,"",@"SHT_CUDA_INFO"
	.sectionflags	@""
	.align	4


	//----- nvinfo : EIATTR_CUDA_API_VERSION
	.align		4
        /*0000*/ 	.byte	0x04, 0x37
        /*0002*/ 	.short	(.L_7 - .L_6)
.L_6:
        /*0004*/ 	.word	0x00000082


	//----- nvinfo : EIATTR_KPARAM_INFO
	.align		4
.L_7:
        /*0008*/ 	.byte	0x04, 0x17
        /*000a*/ 	.short	(.L_9 - .L_8)
.L_8:
        /*000c*/ 	.word	0x00000000
        /*0010*/ 	.short	0x0001
        /*0012*/ 	.short	0x0008
        /*0014*/ 	.byte	0x00, 0xf5, 0x21, 0x00


	//----- nvinfo : EIATTR_KPARAM_INFO
	.align		4
.L_9:
        /*0018*/ 	.byte	0x04, 0x17
        /*001a*/ 	.short	(.L_11 - .L_10)
.L_10:
        /*001c*/ 	.word	0x00000000
        /*0020*/ 	.short	0x0000
        /*0022*/ 	.short	0x0000
        /*0024*/ 	.byte	0x00, 0xf5, 0x21, 0x00


	//----- nvinfo : EIATTR_SPARSE_MMA_MASK
	.align		4
.L_11:
        /*0028*/ 	.byte	0x03, 0x50
        /*002a*/ 	.short	0x0000


	//----- nvinfo : EIATTR_MAXREG_COUNT
	.align		4
        /*002c*/ 	.byte	0x03, 0x1b
        /*002e*/ 	.short	0x00ff


	//----- nvinfo : EIATTR_NUM_BARRIERS
	.align		4
        /*0030*/ 	.byte	0x02, 0x4c
        /*0032*/ 	.byte	0x01
	.zero		1


	//----- nvinfo : EIATTR_MERCURY_ISA_VERSION
	.align		4
        /*0034*/ 	.byte	0x03, 0x5f
        /*0036*/ 	.short	0x0101


	//----- nvinfo : EIATTR_VRC_CTA_INIT_COUNT
	.align		4
        /*0038*/ 	.byte	0x02, 0x4a
	.zero		1
	.zero		1


	//----- nvinfo : EIATTR_EXIT_INSTR_OFFSETS
	.align		4
        /*003c*/ 	.byte	0x04, 0x1c
        /*003e*/ 	.short	(.L_13 - .L_12)


	//   ....[0]....
.L_12:
        /*0040*/ 	.word	0x00000230


	//   ....[1]....
        /*0044*/ 	.word	0x000003d0


	//   ....[2]....
        /*0048*/ 	.word	0x00000450


	//----- nvinfo : EIATTR_CBANK_PARAM_SIZE
	.align		4
.L_13:
        /*004c*/ 	.byte	0x03, 0x19
        /*004e*/ 	.short	0x0010


	//----- nvinfo : EIATTR_PARAM_CBANK
	.align		4
        /*0050*/ 	.byte	0x04, 0x0a
        /*0052*/ 	.short	(.L_15 - .L_14)
	.align		4
.L_14:
        /*0054*/ 	.word	index@(.nv.constant0._Z9sumReducePiS_)
        /*0058*/ 	.short	0x0380
        /*005a*/ 	.short	0x0010


	//----- nvinfo : EIATTR_SW_WAR
	.align		4
.L_15:
        /*005c*/ 	.byte	0x04, 0x36
        /*005e*/ 	.short	(.L_17 - .L_16)
.L_16:
        /*0060*/ 	.word	0x00000008
.L_17:


//--------------------- .nv.callgraph             --------------------------
	.section	.nv.callgraph,"",@"SHT_CUDA_CALLGRAPH"
	.align	4
	.sectionentsize	8
	.align		4
        /*0000*/ 	.word	0x00000000
	.align		4
        /*0004*/ 	.word	0xffffffff
	.align		4
        /*0008*/ 	.word	0x00000000
	.align		4
        /*000c*/ 	.word	0xfffffffe
	.align		4
        /*0010*/ 	.word	0x00000000
	.align		4
        /*0014*/ 	.word	0xfffffffd
	.align		4
        /*0018*/ 	.word	0x00000000
	.align		4
        /*001c*/ 	.word	0xfffffffc


//--------------------- .text._Z9sumReducePiS_    --------------------------
	.section	.text._Z9sumReducePiS_,"ax",@progbits
	.align	128
        .global         _Z9sumReducePiS_
        .type           _Z9sumReducePiS_,@function
        .size           _Z9sumReducePiS_,(.L_x_3 - _Z9sumReducePiS_)
        .other          _Z9sumReducePiS_,@"STO_CUDA_ENTRY STV_DEFAULT"
_Z9sumReducePiS_:
.text._Z9sumReducePiS_:
[----:B------:R-:W-:Y:S01]  /*0000*/  LDC R1, c[0x0][0x37c] ;  /* 0x0000df00ff017b82 */ /* 0x000fe20000000800 */
[----:B------:R-:W0:Y:S01]  /*0010*/  S2R R0, SR_CTAID.X ;  /* 0x0000000000007919 */ /* 0x000e220000002500 */
[----:B------:R-:W0:Y:S06]  /*0020*/  LDCU UR8, c[0x0][0x360] ;  /* 0x00006c00ff0877ac */ /* 0x000e2c0008000800 */
[----:B------:R-:W1:Y:S01]  /*0030*/  LDC.64 R6, c[0x0][0x380] ;  /* 0x0000e000ff067b82 */ /* 0x000e620000000a00 */
[----:B------:R-:W2:Y:S01]  /*0040*/  S2R R2, SR_TID.X ;  /* 0x0000000000027919 */ /* 0x000ea20000002100 */
[----:B------:R-:W3:Y:S01]  /*0050*/  LDCU.64 UR6, c[0x0][0x358] ;  /* 0x00006b00ff0677ac */ /* 0x000ee20008000a00 */
[----:B0-----:R-:W-:-:S04]  /*0060*/  IMAD R3, R0, UR8, RZ ;  /* 0x0000000800037c24 */ /* 0x001fc8000f8e02ff */
[----:B--2---:R-:W-:-:S04]  /*0070*/  IMAD R3, R3, 0x2, R2 ;  /* 0x0000000203037824 */ /* 0x004fc800078e0202 */
[C---:B-1----:R-:W-:Y:S01]  /*0080*/  IMAD.WIDE R4, R3.reuse, 0x4, R6 ;  /* 0x0000000403047825 */ /* 0x042fe200078e0206 */
[----:B------:R-:W-:-:S05]  /*0090*/  IADD3 R9, PT, PT, R3, UR8, RZ ;  /* 0x0000000803097c10 */ /* 0x000fca000fffe0ff */
[----:B------:R-:W-:Y:S01]  /*00a0*/  IMAD.WIDE.U32 R6, R9, 0x4, R6 ;  /* 0x0000000409067825 */ /* 0x000fe200078e0006 */
[----:B---3--:R-:W2:Y:S05]  /*00b0*/  LDG.E R4, desc[UR6][R4.64] ;  /* 0x0000000604047981 */ /* 0x008eaa000c1e1900 */
[----:B------:R-:W2:Y:S01]  /*00c0*/  LDG.E R7, desc[UR6][R6.64] ;  /* 0x0000000606077981 */ /* 0x000ea2000c1e1900 */
[----:B------:R-:W0:Y:S01]  /*00d0*/  S2UR UR5, SR_CgaCtaId ;  /* 0x00000000000579c3 */ /* 0x000e220000008800 */
[----:B------:R-:W-:Y:S01]  /*00e0*/  UMOV UR4, 0x400 ;  /* 0x0000040000047882 */ /* 0x000fe20000000000 */
[----:B------:R-:W-:Y:S01]  /*00f0*/  UISETP.GE.U32.AND UP0, UPT, UR8, 0x42, UPT ;  /* 0x000000420800788c */ /* 0x000fe2000bf06070 */
[----:B------:R-:W-:Y:S01]  /*0100*/  ISETP.GT.U32.AND P0, PT, R2, 0x1f, PT ;  /* 0x0000001f0200780c */ /* 0x000fe20003f04070 */
[----:B0-----:R-:W-:-:S06]  /*0110*/  ULEA UR4, UR5, UR4, 0x18 ;  /* 0x0000000405047291 */ /* 0x001fcc000f8ec0ff */
[----:B------:R-:W-:Y:S01]  /*0120*/  LEA R3, R2, UR4, 0x2 ;  /* 0x0000000402037c11 */ /* 0x000fe2000f8e10ff */
[----:B--2---:R-:W-:-:S05]  /*0130*/  IMAD.IADD R8, R4, 0x1, R7 ;  /* 0x0000000104087824 */ /* 0x004fca00078e0207 */
[----:B------:R0:W-:Y:S01]  /*0140*/  STS [R3], R8 ;  /* 0x0000000803007388 */ /* 0x0001e20000000800 */
[----:B------:R-:W-:Y:S06]  /*0150*/  BAR.SYNC.DEFER_BLOCKING 0x0 ;  /* 0x0000000000007b1d */ /* 0x000fec0000010000 */
[----:B------:R-:W-:Y:S05]  /*0160*/  BRA.U !UP0, `(.L_x_0) ;  /* 0x0000000108307547 */ /* 0x000fea000b800000 */
[----:B------:R-:W-:-:S07]  /*0170*/  MOV R4, UR8 ;  /* 0x0000000800047c02 */ /* 0x000fce0008000f00 */
.L_x_1:
[----:B------:R-:W-:-:S04]  /*0180*/  SHF.R.U32.HI R7, RZ, 0x1, R4 ;  /* 0x00000001ff077819 */ /* 0x000fc80000011604 */
[----:B------:R-:W-:-:S13]  /*0190*/  ISETP.GE.U32.AND P1, PT, R2, R7, PT ;  /* 0x000000070200720c */ /* 0x000fda0003f26070 */
[----:B------:R-:W-:Y:S01]  /*01a0*/  @!P1 IMAD R5, R7, 0x4, R3 ;  /* 0x0000000407059824 */ /* 0x000fe200078e0203 */
[----:B------:R-:W-:Y:S05]  /*01b0*/  @!P1 LDS R6, [R3] ;  /* 0x0000000003069984 */ /* 0x000fea0000000800 */
[----:B------:R-:W1:Y:S02]  /*01c0*/  @!P1 LDS R5, [R5] ;  /* 0x0000000005059984 */ /* 0x000e640000000800 */
[----:B-1----:R-:W-:-:S05]  /*01d0*/  @!P1 IADD3 R6, PT, PT, R5, R6, RZ ;  /* 0x0000000605069210 */ /* 0x002fca0007ffe0ff */
[----:B------:R1:W-:Y:S01]  /*01e0*/  @!P1 STS [R3], R6 ;  /* 0x0000000603009388 */ /* 0x0003e20000000800 */
[----:B------:R-:W-:Y:S01]  /*01f0*/  BAR.SYNC.DEFER_BLOCKING 0x0 ;  /* 0x0000000000007b1d */ /* 0x000fe20000010000 */
[----:B------:R-:W-:Y:S01]  /*0200*/  ISETP.GT.U32.AND P1, PT, R4, 0x83, PT ;  /* 0x000000830400780c */ /* 0x000fe20003f24070 */
[----:B------:R-:W-:-:S12]  /*0210*/  IMAD.MOV.U32 R4, RZ, RZ, R7 ;  /* 0x000000ffff047224 */ /* 0x000fd800078e0007 */
[----:B-1----:R-:W-:Y:S05]  /*0220*/  @P1 BRA `(.L_x_1) ;  /* 0xfffffffc00d41947 */ /* 0x002fea000383ffff */
.L_x_0:
[----:B------:R-:W-:Y:S05]  /*0230*/  @P0 EXIT ;  /* 0x000000000000094d */ /* 0x000fea0003800000 */
[----:B------:R-:W-:Y:S01]  /*0240*/  LDS R4, [R3+0x80] ;  /* 0x0000800003047984 */ /* 0x000fe20000000800 */
[----:B------:R-:W-:-:S03]  /*0250*/  ISETP.NE.AND P0, PT, R2, RZ, PT ;  /* 0x000000ff0200720c */ /* 0x000fc60003f05270 */
[----:B------:R-:W1:Y:S02]  /*0260*/  LDS R5, [R3] ;  /* 0x0000000003057984 */ /* 0x000e640000000800 */
[----:B-1----:R-:W-:-:S05]  /*0270*/  IADD3 R4, PT, PT, R4, R5, RZ ;  /* 0x0000000504047210 */ /* 0x002fca0007ffe0ff */
[----:B------:R-:W-:Y:S04]  /*0280*/  STS [R3], R4 ;  /* 0x0000000403007388 */ /* 0x000fe80000000800 */
[----:B------:R-:W-:Y:S04]  /*0290*/  LDS R5, [R3+0x40] ;  /* 0x0000400003057984 */ /* 0x000fe80000000800 */
[----:B------:R-:W1:Y:S02]  /*02a0*/  LDS R6, [R3] ;  /* 0x0000000003067984 */ /* 0x000e640000000800 */
[----:B-1----:R-:W-:-:S05]  /*02b0*/  IMAD.IADD R6, R5, 0x1, R6 ;  /* 0x0000000105067824 */ /* 0x002fca00078e0206 */
[----:B------:R-:W-:Y:S04]  /*02c0*/  STS [R3], R6 ;  /* 0x0000000603007388 */ /* 0x000fe80000000800 */
[----:B------:R-:W-:Y:S04]  /*02d0*/  LDS R5, [R3+0x20] ;  /* 0x0000200003057984 */ /* 0x000fe80000000800 */
[----:B0-----:R-:W0:Y:S02]  /*02e0*/  LDS R8, [R3] ;  /* 0x0000000003087984 */ /* 0x001e240000000800 */
[----:B0-----:R-:W-:-:S05]  /*02f0*/  IADD3 R8, PT, PT, R5, R8, RZ ;  /* 0x0000000805087210 */ /* 0x001fca0007ffe0ff */
[----:B------:R-:W-:Y:S04]  /*0300*/  STS [R3], R8 ;  /* 0x0000000803007388 */ /* 0x000fe80000000800 */
[----:B------:R-:W-:Y:S04]  /*0310*/  LDS R5, [R3+0x10] ;  /* 0x0000100003057984 */ /* 0x000fe80000000800 */
[----:B------:R-:W0:Y:S02]  /*0320*/  LDS R10, [R3] ;  /* 0x00000000030a7984 */ /* 0x000e240000000800 */
[----:B0-----:R-:W-:-:S05]  /*0330*/  IMAD.IADD R10, R5, 0x1, R10 ;  /* 0x00000001050a7824 */ /* 0x001fca00078e020a */
[----:B------:R-:W-:Y:S04]  /*0340*/  STS [R3], R10 ;  /* 0x0000000a03007388 */ /* 0x000fe80000000800 */
[----:B------:R-:W-:Y:S04]  /*0350*/  LDS R4, [R3+0x8] ;  /* 0x0000080003047984 */ /* 0x000fe80000000800 */
[----:B------:R-:W0:Y:S02]  /*0360*/  LDS R5, [R3] ;  /* 0x0000000003057984 */ /* 0x000e240000000800 */
[----:B0-----:R-:W-:-:S05]  /*0370*/  IADD3 R4, PT, PT, R4, R5, RZ ;  /* 0x0000000504047210 */ /* 0x001fca0007ffe0ff */
[----:B------:R-:W-:Y:S04]  /*0380*/  STS [R3], R4 ;  /* 0x0000000403007388 */ /* 0x000fe80000000800 */
[----:B------:R-:W-:Y:S04]  /*0390*/  LDS R5, [R3+0x4] ;  /* 0x0000040003057984 */ /* 0x000fe80000000800 */
[----:B------:R-:W0:Y:S02]  /*03a0*/  LDS R6, [R3] ;  /* 0x0000000003067984 */ /* 0x000e240000000800 */
[----:B0-----:R-:W-:-:S05]  /*03b0*/  IMAD.IADD R6, R5, 0x1, R6 ;  /* 0x0000000105067824 */ /* 0x001fca00078e0206 */
[----:B------:R0:W-:Y:S01]  /*03c0*/  STS [R3], R6 ;  /* 0x0000000603007388 */ /* 0x0001e20000000800 */
[----:B------:R-:W-:Y:S05]  /*03d0*/  @P0 EXIT ;  /* 0x000000000000094d */ /* 0x000fea0003800000 */
[----:B------:R-:W1:Y:S01]  /*03e0*/  S2UR UR5, SR_CgaCtaId ;  /* 0x00000000000579c3 */ /* 0x000e620000008800 */
[----:B------:R-:W-:-:S07]  /*03f0*/  UMOV UR4, 0x400 ;  /* 0x0000040000047882 */ /* 0x000fce0000000000 */
[----:B0-----:R-:W0:Y:S01]  /*0400*/  LDC.64 R2, c[0x0][0x388] ;  /* 0x0000e200ff027b82 */ /* 0x001e220000000a00 */
[----:B-1----:R-:W-:Y:S01]  /*0410*/  ULEA UR4, UR5, UR4, 0x18 ;  /* 0x0000000405047291 */ /* 0x002fe2000f8ec0ff */
[----:B0-----:R-:W-:-:S08]  /*0420*/  IMAD.WIDE.U32 R2, R0, 0x4, R2 ;  /* 0x0000000400027825 */ /* 0x001fd000078e0002 */
[----:B------:R-:W0:Y:S04]  /*0430*/  LDS R5, [UR4] ;  /* 0x00000004ff057984 */ /* 0x000e280008000800 */
[----:B0-----:R-:W-:Y:S01]  /*0440*/  STG.E desc[UR6][R2.64], R5 ;  /* 0x0000000502007986 */ /* 0x001fe2000c101906 */
[----:B------:R-:W-:Y:S05]  /*0450*/  EXIT ;  /* 0x000000000000794d */ /* 0x000fea0003800000 */
.L_x_2:
[----:B------:R-:W-:-:S00]  /*0460*/  BRA `(.L_x_2) ;  /* 0xfffffffc00fc7947 */ /* 0x000fc0000383ffff */
[----:B------:R-:W-:-:S00]  /*0470*/  NOP ;  /* 0x0000000000007918 */ /* 0x000fc00000000000 */
        /* <DEDUP_REMOVED lines=8> */
.L_x_3:


//--------------------- .nv.shared._Z9sumReducePiS_ --------------------------
	.section	.nv.shared._Z9sumReducePiS_,"aw",@nobits
	.sectionflags	@""
	.align	4
.nv.shared._Z9sumReducePiS_:
	.zero		5120


//--------------------- .nv.shared.reserved.0     --------------------------
	.section	.nv.shared.reserved.0,"aw",@nobits
	.weak		__nv_reservedSMEM_offset_0_alias
	.size		__nv_reservedSMEM_offset_0_alias, 0, 64
	.other		__nv_reservedSMEM_offset_0_alias,@"STO_CUDA_RESERVED_SHARED STV_DEFAULT"
__nv_reservedSMEM_offset_0_alias:
	.zero		0
	.zero		64


//--------------------- .nv.constant0._Z9sumReducePiS_ --------------------------
	.section	.nv.constant0._Z9sumReducePiS_,"a",@progbits
	.sectionflags	@""
	.align	4
.nv.constant0._Z9sumReducePiS_:
	.zero		912


//--------------------- SYMBOLS --------------------------

	.type		.nv.reservedSmem.offset0,@object
	.size		.nv.reservedSmem.offset0,0x4
	.type		.nv.reservedSmem.cap,@object
	.size		.nv.reservedSmem.cap,0x4
